//
// Generated by NVIDIA NVVM Compiler
//
// Compiler Build ID: CL-36424714
// Cuda compilation tools, release 13.0, V13.0.88
// Based on NVVM 20.0.0
//

.version 9.0
.target sm_100
.address_size 64

	// .globl	_Z13GPU_matrixMulPfS_S_i
// _ZZ15GPU_shared_MMULPfS_S_iE2As has been demoted
// _ZZ15GPU_shared_MMULPfS_S_iE2Bs has been demoted

.visible .entry _Z13GPU_matrixMulPfS_S_i(
	.param .u64 .ptr .align 1 _Z13GPU_matrixMulPfS_S_i_param_0,
	.param .u64 .ptr .align 1 _Z13GPU_matrixMulPfS_S_i_param_1,
	.param .u64 .ptr .align 1 _Z13GPU_matrixMulPfS_S_i_param_2,
	.param .u32 _Z13GPU_matrixMulPfS_S_i_param_3
)
{
	.reg .pred 	%p<12>;
	.reg .b32 	%r<41>;
	.reg .b32 	%f<55>;
	.reg .b64 	%rd<66>;

	ld.param.u64 	%rd15, [_Z13GPU_matrixMulPfS_S_i_param_0];
	ld.param.u64 	%rd16, [_Z13GPU_matrixMulPfS_S_i_param_1];
	ld.param.u64 	%rd14, [_Z13GPU_matrixMulPfS_S_i_param_2];
	ld.param.u32 	%r17, [_Z13GPU_matrixMulPfS_S_i_param_3];
	cvta.to.global.u64 	%rd1, %rd16;
	cvta.to.global.u64 	%rd2, %rd15;
	mov.u32 	%r18, %tid.y;
	mov.u32 	%r19, %ntid.y;
	mov.u32 	%r20, %ctaid.y;
	mad.lo.s32 	%r1, %r19, %r20, %r18;
	mov.u32 	%r21, %tid.x;
	mov.u32 	%r22, %ntid.x;
	mov.u32 	%r23, %ctaid.x;
	mad.lo.s32 	%r2, %r22, %r23, %r21;
	max.s32 	%r24, %r1, %r2;
	setp.ge.s32 	%p1, %r24, %r17;
	setp.lt.s32 	%p2, %r17, 1;
	or.pred  	%p3, %p1, %p2;
	@%p3 bra 	$L__BB0_12;
	cvta.to.global.u64 	%rd17, %rd14;
	mul.lo.s32 	%r3, %r17, %r1;
	add.s32 	%r26, %r3, %r2;
	mul.wide.s32 	%rd18, %r26, 4;
	add.s64 	%rd3, %rd17, %rd18;
	ld.global.f32 	%f52, [%rd3];
	and.b32  	%r4, %r17, 7;
	setp.lt.u32 	%p4, %r17, 8;
	mov.b32 	%r39, 0;
	@%p4 bra 	$L__BB0_4;
	and.b32  	%r27, %r17, 2147483640;
	neg.s32 	%r37, %r27;
	mul.wide.u32 	%rd19, %r17, 4;
	add.s64 	%rd4, %rd1, %rd19;
	mul.wide.u32 	%rd20, %r17, 8;
	add.s64 	%rd5, %rd1, %rd20;
	mul.wide.u32 	%rd21, %r17, 12;
	add.s64 	%rd6, %rd1, %rd21;
	mul.wide.u32 	%rd22, %r17, 16;
	add.s64 	%rd7, %rd1, %rd22;
	mul.wide.u32 	%rd23, %r17, 20;
	add.s64 	%rd8, %rd1, %rd23;
	mul.wide.u32 	%rd24, %r17, 24;
	add.s64 	%rd9, %rd1, %rd24;
	mul.wide.u32 	%rd25, %r17, 28;
	add.s64 	%rd10, %rd1, %rd25;
	mul.wide.u32 	%rd26, %r3, 4;
	add.s64 	%rd27, %rd26, %rd2;
	add.s64 	%rd65, %rd27, 16;
	mov.u32 	%r36, %r2;
$L__BB0_3:
	.pragma "nounroll";
	and.b32  	%r39, %r17, 2147483640;
	mul.wide.s32 	%rd28, %r36, 4;
	add.s64 	%rd29, %rd4, %rd28;
	add.s64 	%rd30, %rd5, %rd28;
	add.s64 	%rd31, %rd6, %rd28;
	add.s64 	%rd32, %rd7, %rd28;
	add.s64 	%rd33, %rd8, %rd28;
	add.s64 	%rd34, %rd9, %rd28;
	add.s64 	%rd35, %rd10, %rd28;
	add.s64 	%rd36, %rd1, %rd28;
	ld.global.f32 	%f9, [%rd65+-16];
	ld.global.f32 	%f10, [%rd36];
	fma.rn.f32 	%f11, %f9, %f10, %f52;
	st.global.f32 	[%rd3], %f11;
	ld.global.f32 	%f12, [%rd65+-12];
	ld.global.f32 	%f13, [%rd29];
	fma.rn.f32 	%f14, %f12, %f13, %f11;
	st.global.f32 	[%rd3], %f14;
	ld.global.f32 	%f15, [%rd65+-8];
	ld.global.f32 	%f16, [%rd30];
	fma.rn.f32 	%f17, %f15, %f16, %f14;
	st.global.f32 	[%rd3], %f17;
	ld.global.f32 	%f18, [%rd65+-4];
	ld.global.f32 	%f19, [%rd31];
	fma.rn.f32 	%f20, %f18, %f19, %f17;
	st.global.f32 	[%rd3], %f20;
	ld.global.f32 	%f21, [%rd65];
	ld.global.f32 	%f22, [%rd32];
	fma.rn.f32 	%f23, %f21, %f22, %f20;
	st.global.f32 	[%rd3], %f23;
	ld.global.f32 	%f24, [%rd65+4];
	ld.global.f32 	%f25, [%rd33];
	fma.rn.f32 	%f26, %f24, %f25, %f23;
	st.global.f32 	[%rd3], %f26;
	ld.global.f32 	%f27, [%rd65+8];
	ld.global.f32 	%f28, [%rd34];
	fma.rn.f32 	%f29, %f27, %f28, %f26;
	st.global.f32 	[%rd3], %f29;
	ld.global.f32 	%f30, [%rd65+12];
	ld.global.f32 	%f31, [%rd35];
	fma.rn.f32 	%f52, %f30, %f31, %f29;
	st.global.f32 	[%rd3], %f52;
	add.s32 	%r37, %r37, 8;
	shl.b32 	%r28, %r17, 3;
	add.s32 	%r36, %r36, %r28;
	add.s64 	%rd65, %rd65, 32;
	setp.ne.s32 	%p5, %r37, 0;
	@%p5 bra 	$L__BB0_3;
$L__BB0_4:
	setp.eq.s32 	%p6, %r4, 0;
	@%p6 bra 	$L__BB0_12;
	and.b32  	%r12, %r17, 3;
	setp.lt.u32 	%p7, %r4, 4;
	@%p7 bra 	$L__BB0_7;
	add.s32 	%r29, %r39, %r3;
	mul.wide.u32 	%rd37, %r29, 4;
	add.s64 	%rd38, %rd2, %rd37;
	ld.global.f32 	%f32, [%rd38];
	mad.lo.s32 	%r30, %r39, %r17, %r2;
	mul.wide.s32 	%rd39, %r30, 4;
	add.s64 	%rd40, %rd1, %rd39;
	ld.global.f32 	%f33, [%rd40];
	fma.rn.f32 	%f34, %f32, %f33, %f52;
	st.global.f32 	[%rd3], %f34;
	cvt.u64.u32 	%rd41, %r3;
	cvt.u64.u32 	%rd42, %r39;
	add.s64 	%rd43, %rd42, %rd41;
	shl.b64 	%rd44, %rd43, 2;
	add.s64 	%rd45, %rd2, %rd44;
	ld.global.f32 	%f35, [%rd45+4];
	mul.wide.u32 	%rd46, %r17, 4;
	add.s64 	%rd47, %rd40, %rd46;
	ld.global.f32 	%f36, [%rd47];
	fma.rn.f32 	%f37, %f35, %f36, %f34;
	st.global.f32 	[%rd3], %f37;
	ld.global.f32 	%f38, [%rd45+8];
	add.s64 	%rd48, %rd47, %rd46;
	ld.global.f32 	%f39, [%rd48];
	fma.rn.f32 	%f40, %f38, %f39, %f37;
	st.global.f32 	[%rd3], %f40;
	ld.global.f32 	%f41, [%rd45+12];
	add.s64 	%rd49, %rd48, %rd46;
	ld.global.f32 	%f42, [%rd49];
	fma.rn.f32 	%f52, %f41, %f42, %f40;
	st.global.f32 	[%rd3], %f52;
	add.s32 	%r39, %r39, 4;
$L__BB0_7:
	setp.eq.s32 	%p8, %r12, 0;
	@%p8 bra 	$L__BB0_12;
	setp.eq.s32 	%p9, %r12, 1;
	@%p9 bra 	$L__BB0_10;
	add.s32 	%r31, %r39, %r3;
	mul.wide.u32 	%rd50, %r31, 4;
	add.s64 	%rd51, %rd2, %rd50;
	ld.global.f32 	%f43, [%rd51];
	mad.lo.s32 	%r32, %r39, %r17, %r2;
	mul.wide.s32 	%rd52, %r32, 4;
	add.s64 	%rd53, %rd1, %rd52;
	ld.global.f32 	%f44, [%rd53];
	fma.rn.f32 	%f45, %f43, %f44, %f52;
	st.global.f32 	[%rd3], %f45;
	cvt.u64.u32 	%rd54, %r3;
	cvt.u64.u32 	%rd55, %r39;
	add.s64 	%rd56, %rd55, %rd54;
	shl.b64 	%rd57, %rd56, 2;
	add.s64 	%rd58, %rd2, %rd57;
	ld.global.f32 	%f46, [%rd58+4];
	mul.wide.u32 	%rd59, %r17, 4;
	add.s64 	%rd60, %rd53, %rd59;
	ld.global.f32 	%f47, [%rd60];
	fma.rn.f32 	%f52, %f46, %f47, %f45;
	st.global.f32 	[%rd3], %f52;
	add.s32 	%r39, %r39, 2;
$L__BB0_10:
	and.b32  	%r33, %r17, 1;
	setp.eq.b32 	%p10, %r33, 1;
	not.pred 	%p11, %p10;
	@%p11 bra 	$L__BB0_12;
	add.s32 	%r34, %r39, %r3;
	mul.wide.u32 	%rd61, %r34, 4;
	add.s64 	%rd62, %rd2, %rd61;
	ld.global.f32 	%f48, [%rd62];
	mad.lo.s32 	%r35, %r39, %r17, %r2;
	mul.wide.s32 	%rd63, %r35, 4;
	add.s64 	%rd64, %rd1, %rd63;
	ld.global.f32 	%f49, [%rd64];
	fma.rn.f32 	%f50, %f48, %f49, %f52;
	st.global.f32 	[%rd3], %f50;
$L__BB0_12:
	ret;

}
	// .globl	_Z15GPU_shared_MMULPfS_S_i
.visible .entry _Z15GPU_shared_MMULPfS_S_i(
	.param .u64 .ptr .align 1 _Z15GPU_shared_MMULPfS_S_i_param_0,
	.param .u64 .ptr .align 1 _Z15GPU_shared_MMULPfS_S_i_param_1,
	.param .u64 .ptr .align 1 _Z15GPU_shared_MMULPfS_S_i_param_2,
	.param .u32 _Z15GPU_shared_MMULPfS_S_i_param_3
)
{
	.reg .pred 	%p<3>;
	.reg .b32 	%r<35>;
	.reg .b32 	%f<105>;
	.reg .b64 	%rd<13>;
	// demoted variable
	.shared .align 4 .b8 _ZZ15GPU_shared_MMULPfS_S_iE2As[4096];
	// demoted variable
	.shared .align 4 .b8 _ZZ15GPU_shared_MMULPfS_S_iE2Bs[4096];
	ld.param.u64 	%rd3, [_Z15GPU_shared_MMULPfS_S_i_param_0];
	ld.param.u64 	%rd4, [_Z15GPU_shared_MMULPfS_S_i_param_1];
	ld.param.u64 	%rd5, [_Z15GPU_shared_MMULPfS_S_i_param_2];
	ld.param.u32 	%r20, [_Z15GPU_shared_MMULPfS_S_i_param_3];
	mov.u32 	%r21, %ctaid.x;
	mov.u32 	%r1, %ctaid.y;
	mov.u32 	%r2, %tid.x;
	mov.u32 	%r3, %tid.y;
	shl.b32 	%r4, %r20, 5;
	mul.lo.s32 	%r5, %r4, %r1;
	shl.b32 	%r6, %r21, 5;
	setp.lt.s32 	%p1, %r20, 1;
	mov.f32 	%f104, 0f00000000;
	@%p1 bra 	$L__BB1_3;
	shl.b32 	%r22, %r3, 7;
	mov.u32 	%r23, _ZZ15GPU_shared_MMULPfS_S_iE2As;
	add.s32 	%r7, %r23, %r22;
	shl.b32 	%r24, %r2, 2;
	add.s32 	%r8, %r7, %r24;
	mov.u32 	%r25, _ZZ15GPU_shared_MMULPfS_S_iE2Bs;
	add.s32 	%r10, %r25, %r24;
	add.s32 	%r9, %r10, %r22;
	mad.lo.s32 	%r26, %r20, %r3, %r2;
	add.s32 	%r33, %r26, %r6;
	shl.b32 	%r27, %r1, 5;
	add.s32 	%r28, %r3, %r27;
	mad.lo.s32 	%r32, %r20, %r28, %r2;
	add.s32 	%r13, %r5, %r20;
	cvta.to.global.u64 	%rd1, %rd3;
	cvta.to.global.u64 	%rd2, %rd4;
	mov.f32 	%f104, 0f00000000;
	mov.u32 	%r34, %r5;
$L__BB1_2:
	mul.wide.s32 	%rd6, %r33, 4;
	add.s64 	%rd7, %rd2, %rd6;
	mul.wide.s32 	%rd8, %r32, 4;
	add.s64 	%rd9, %rd1, %rd8;
	ld.global.f32 	%f6, [%rd9];
	st.shared.f32 	[%r8], %f6;
	ld.global.f32 	%f7, [%rd7];
	st.shared.f32 	[%r9], %f7;
	bar.sync 	0;
	ld.shared.f32 	%f8, [%r7];
	ld.shared.f32 	%f9, [%r10];
	fma.rn.f32 	%f10, %f8, %f9, %f104;
	ld.shared.f32 	%f11, [%r7+4];
	ld.shared.f32 	%f12, [%r10+128];
	fma.rn.f32 	%f13, %f11, %f12, %f10;
	ld.shared.f32 	%f14, [%r7+8];
	ld.shared.f32 	%f15, [%r10+256];
	fma.rn.f32 	%f16, %f14, %f15, %f13;
	ld.shared.f32 	%f17, [%r7+12];
	ld.shared.f32 	%f18, [%r10+384];
	fma.rn.f32 	%f19, %f17, %f18, %f16;
	ld.shared.f32 	%f20, [%r7+16];
	ld.shared.f32 	%f21, [%r10+512];
	fma.rn.f32 	%f22, %f20, %f21, %f19;
	ld.shared.f32 	%f23, [%r7+20];
	ld.shared.f32 	%f24, [%r10+640];
	fma.rn.f32 	%f25, %f23, %f24, %f22;
	ld.shared.f32 	%f26, [%r7+24];
	ld.shared.f32 	%f27, [%r10+768];
	fma.rn.f32 	%f28, %f26, %f27, %f25;
	ld.shared.f32 	%f29, [%r7+28];
	ld.shared.f32 	%f30, [%r10+896];
	fma.rn.f32 	%f31, %f29, %f30, %f28;
	ld.shared.f32 	%f32, [%r7+32];
	ld.shared.f32 	%f33, [%r10+1024];
	fma.rn.f32 	%f34, %f32, %f33, %f31;
	ld.shared.f32 	%f35, [%r7+36];
	ld.shared.f32 	%f36, [%r10+1152];
	fma.rn.f32 	%f37, %f35, %f36, %f34;
	ld.shared.f32 	%f38, [%r7+40];
	ld.shared.f32 	%f39, [%r10+1280];
	fma.rn.f32 	%f40, %f38, %f39, %f37;
	ld.shared.f32 	%f41, [%r7+44];
	ld.shared.f32 	%f42, [%r10+1408];
	fma.rn.f32 	%f43, %f41, %f42, %f40;
	ld.shared.f32 	%f44, [%r7+48];
	ld.shared.f32 	%f45, [%r10+1536];
	fma.rn.f32 	%f46, %f44, %f45, %f43;
	ld.shared.f32 	%f47, [%r7+52];
	ld.shared.f32 	%f48, [%r10+1664];
	fma.rn.f32 	%f49, %f47, %f48, %f46;
	ld.shared.f32 	%f50, [%r7+56];
	ld.shared.f32 	%f51, [%r10+1792];
	fma.rn.f32 	%f52, %f50, %f51, %f49;
	ld.shared.f32 	%f53, [%r7+60];
	ld.shared.f32 	%f54, [%r10+1920];
	fma.rn.f32 	%f55, %f53, %f54, %f52;
	ld.shared.f32 	%f56, [%r7+64];
	ld.shared.f32 	%f57, [%r10+2048];
	fma.rn.f32 	%f58, %f56, %f57, %f55;
	ld.shared.f32 	%f59, [%r7+68];
	ld.shared.f32 	%f60, [%r10+2176];
	fma.rn.f32 	%f61, %f59, %f60, %f58;
	ld.shared.f32 	%f62, [%r7+72];
	ld.shared.f32 	%f63, [%r10+2304];
	fma.rn.f32 	%f64, %f62, %f63, %f61;
	ld.shared.f32 	%f65, [%r7+76];
	ld.shared.f32 	%f66, [%r10+2432];
	fma.rn.f32 	%f67, %f65, %f66, %f64;
	ld.shared.f32 	%f68, [%r7+80];
	ld.shared.f32 	%f69, [%r10+2560];
	fma.rn.f32 	%f70, %f68, %f69, %f67;
	ld.shared.f32 	%f71, [%r7+84];
	ld.shared.f32 	%f72, [%r10+2688];
	fma.rn.f32 	%f73, %f71, %f72, %f70;
	ld.shared.f32 	%f74, [%r7+88];
	ld.shared.f32 	%f75, [%r10+2816];
	fma.rn.f32 	%f76, %f74, %f75, %f73;
	ld.shared.f32 	%f77, [%r7+92];
	ld.shared.f32 	%f78, [%r10+2944];
	fma.rn.f32 	%f79, %f77, %f78, %f76;
	ld.shared.f32 	%f80, [%r7+96];
	ld.shared.f32 	%f81, [%r10+3072];
	fma.rn.f32 	%f82, %f80, %f81, %f79;
	ld.shared.f32 	%f83, [%r7+100];
	ld.shared.f32 	%f84, [%r10+3200];
	fma.rn.f32 	%f85, %f83, %f84, %f82;
	ld.shared.f32 	%f86, [%r7+104];
	ld.shared.f32 	%f87, [%r10+3328];
	fma.rn.f32 	%f88, %f86, %f87, %f85;
	ld.shared.f32 	%f89, [%r7+108];
	ld.shared.f32 	%f90, [%r10+3456];
	fma.rn.f32 	%f91, %f89, %f90, %f88;
	ld.shared.f32 	%f92, [%r7+112];
	ld.shared.f32 	%f93, [%r10+3584];
	fma.rn.f32 	%f94, %f92, %f93, %f91;
	ld.shared.f32 	%f95, [%r7+116];
	ld.shared.f32 	%f96, [%r10+3712];
	fma.rn.f32 	%f97, %f95, %f96, %f94;
	ld.shared.f32 	%f98, [%r7+120];
	ld.shared.f32 	%f99, [%r10+3840];
	fma.rn.f32 	%f100, %f98, %f99, %f97;
	ld.shared.f32 	%f101, [%r7+124];
	ld.shared.f32 	%f102, [%r10+3968];
	fma.rn.f32 	%f104, %f101, %f102, %f100;
	bar.sync 	0;
	add.s32 	%r34, %r34, 32;
	add.s32 	%r33, %r33, %r4;
	add.s32 	%r32, %r32, 32;
	setp.lt.s32 	%p2, %r34, %r13;
	@%p2 bra 	$L__BB1_2;
$L__BB1_3:
	cvta.to.global.u64 	%rd10, %rd5;
	add.s32 	%r29, %r6, %r2;
	mad.lo.s32 	%r30, %r20, %r3, %r29;
	add.s32 	%r31, %r30, %r5;
	mul.wide.s32 	%rd11, %r31, 4;
	add.s64 	%rd12, %rd10, %rd11;
	st.global.f32 	[%rd12], %f104;
	ret;

}


// ===== COMPILED SASS (sm_100) =====

	.target	sm_100

	.elftype	@"ET_EXEC"


//--------------------- .note.nv.tkinfo           --------------------------
	.section	.note.nv.tkinfo,"",@"SHT_NOTE"
	.sectionflags	@"SHF_NOTE_NV_TKINFO"
	.tkinfo
        /*0018*/ 	.word	0x00000002
        /*0030*/ 	.string	""
        /*0030*/ 	.string	"ptxas"
        /*0030*/ 	.string	"Cuda compilation tools, release 13.0, V13.0.88"
        /*0030*/ 	.string	"Build cuda_13.0.r13.0/compiler.36424714_0"
        /*0030*/ 	.string	"-arch sm_100 -m 64 "



//--------------------- .note.nv.cuinfo           --------------------------
	.section	.note.nv.cuinfo,"",@"SHT_NOTE"
	.sectionflags	@"SHF_NOTE_NV_CUINFO"
        /*0018*/ 	.short	0x0002
        /*001a*/ 	.short	0x0064
        /*001c*/ 	.short	0x0082
	.zero		2


//--------------------- .nv.info                  --------------------------
	.section	.nv.info,"",@"SHT_CUDA_INFO"
	.align	4


	//----- nvinfo : EIATTR_REGCOUNT
	.align		4
        /*0000*/ 	.byte	0x04, 0x2f
        /*0002*/ 	.short	(.L_1 - .L_0)
	.align		4
.L_0:
        /*0004*/ 	.word	index@(_Z13GPU_matrixMulPfS_S_i)
        /*0008*/ 	.word	0x00000018


	//----- nvinfo : EIATTR_FRAME_SIZE
	.align		4
.L_1:
        /*000c*/ 	.byte	0x04, 0x11
        /*000e*/ 	.short	(.L_3 - .L_2)
	.align		4
.L_2:
        /*0010*/ 	.word	index@(_Z13GPU_matrixMulPfS_S_i)
        /*0014*/ 	.word	0x00000000


	//----- nvinfo : EIATTR_REGCOUNT
	.align		4
.L_3:
        /*0018*/ 	.byte	0x04, 0x2f
        /*001a*/ 	.short	(.L_5 - .L_4)
	.align		4
.L_4:
        /*001c*/ 	.word	index@(_Z15GPU_shared_MMULPfS_S_i)
        /*0020*/ 	.word	0x00000020


	//----- nvinfo : EIATTR_FRAME_SIZE
	.align		4
.L_5:
        /*0024*/ 	.byte	0x04, 0x11
        /*0026*/ 	.short	(.L_7 - .L_6)
	.align		4
.L_6:
        /*0028*/ 	.word	index@(_Z15GPU_shared_MMULPfS_S_i)
        /*002c*/ 	.word	0x00000000


	//----- nvinfo : EIATTR_MIN_STACK_SIZE
	.align		4
.L_7:
        /*0030*/ 	.byte	0x04, 0x12
        /*0032*/ 	.short	(.L_9 - .L_8)
	.align		4
.L_8:
        /*0034*/ 	.word	index@(_Z15GPU_shared_MMULPfS_S_i)
        /*0038*/ 	.word	0x00000000


	//----- nvinfo : EIATTR_MIN_STACK_SIZE
	.align		4
.L_9:
        /*003c*/ 	.byte	0x04, 0x12
        /*003e*/ 	.short	(.L_11 - .L_10)
	.align		4
.L_10:
        /*0040*/ 	.word	index@(_Z13GPU_matrixMulPfS_S_i)
        /*0044*/ 	.word	0x00000000
.L_11:


//--------------------- .nv.compat                --------------------------
	.section	.nv.compat,"",@"SHT_CUDA_COMPAT_INFO"
	.align	4
        /*0000*/ 	.byte	0x02, 0x09, 0x00, 0x00, 0x02, 0x02, 0x01, 0x00, 0x02, 0x05, 0x05, 0x00, 0x03, 0x07, 0x01, 0x01
        /*0010*/ 	.byte	0x02, 0x03, 0x00, 0x00, 0x02, 0x06, 0x01, 0x00, 0x04, 0x0b, 0x08, 0x00, 0x09, 0x00, 0x00, 0x00
        /*0020*/ 	.byte	0x00, 0x00, 0x00, 0x00


//--------------------- .nv.info._Z15GPU_shared_MMULPfS_S_i --------------------------
	.section	.nv.info._Z15GPU_shared_MMULPfS_S_i,"",@"SHT_CUDA_INFO"
	.sectionflags	@""
	.align	4


	//----- nvinfo : EIATTR_CUDA_API_VERSION
	.align		4
        /*0000*/ 	.byte	0x04, 0x37
        /*0002*/ 	.short	(.L_13 - .L_12)
.L_12:
        /*0004*/ 	.word	0x00000082


	//----- nvinfo : EIATTR_KPARAM_INFO
	.align		4
.L_13:
        /*0008*/ 	.byte	0x04, 0x17
        /*000a*/ 	.short	(.L_15 - .L_14)
.L_14:
        /*000c*/ 	.word	0x00000000
        /*0010*/ 	.short	0x0003
        /*0012*/ 	.short	0x0018
        /*0014*/ 	.byte	0x00, 0xf0, 0x11, 0x00


	//----- nvinfo : EIATTR_KPARAM_INFO
	.align		4
.L_15:
        /*0018*/ 	.byte	0x04, 0x17
        /*001a*/ 	.short	(.L_17 - .L_16)
.L_16:
        /*001c*/ 	.word	0x00000000
        /*0020*/ 	.short	0x0002
        /*0022*/ 	.short	0x0010
        /*0024*/ 	.byte	0x00, 0xf5, 0x21, 0x00


	//----- nvinfo : EIATTR_KPARAM_INFO
	.align		4
.L_17:
        /*0028*/ 	.byte	0x04, 0x17
        /*002a*/ 	.short	(.L_19 - .L_18)
.L_18:
        /*002c*/ 	.word	0x00000000
        /*0030*/ 	.short	0x0001
        /*0032*/ 	.short	0x0008
        /*0034*/ 	.byte	0x00, 0xf5, 0x21, 0x00


	//----- nvinfo : EIATTR_KPARAM_INFO
	.align		4
.L_19:
        /*0038*/ 	.byte	0x04, 0x17
        /*003a*/ 	.short	(.L_21 - .L_20)
.L_20:
        /*003c*/ 	.word	0x00000000
        /*0040*/ 	.short	0x0000
        /*0042*/ 	.short	0x0000
        /*0044*/ 	.byte	0x00, 0xf5, 0x21, 0x00


	//----- nvinfo : EIATTR_SPARSE_MMA_MASK
	.align		4
.L_21:
        /*0048*/ 	.byte	0x03, 0x50
        /*004a*/ 	.short	0x0000


	//----- nvinfo : EIATTR_MAXREG_COUNT
	.align		4
        /*004c*/ 	.byte	0x03, 0x1b
        /*004e*/ 	.short	0x00ff


	//----- nvinfo : EIATTR_NUM_BARRIERS
	.align		4
        /*0050*/ 	.byte	0x02, 0x4c
        /*0052*/ 	.byte	0x01
	.zero		1


	//----- nvinfo : EIATTR_MERCURY_ISA_VERSION
	.align		4
        /*0054*/ 	.byte	0x03, 0x5f
        /*0056*/ 	.short	0x0101


	//----- nvinfo : EIATTR_VRC_CTA_INIT_COUNT
	.align		4
        /*0058*/ 	.byte	0x02, 0x4a
	.zero		1
	.zero		1


	//----- nvinfo : EIATTR_EXIT_INSTR_OFFSETS
	.align		4
        /*005c*/ 	.byte	0x04, 0x1c
        /*005e*/ 	.short	(.L_23 - .L_22)


	//   ....[0]....
.L_22:
        /*0060*/ 	.word	0x00000790


	//----- nvinfo : EIATTR_CBANK_PARAM_SIZE
	.align		4
.L_23:
        /*0064*/ 	.byte	0x03, 0x19
        /*0066*/ 	.short	0x001c


	//----- nvinfo : EIATTR_PARAM_CBANK
	.align		4
        /*0068*/ 	.byte	0x04, 0x0a
        /*006a*/ 	.short	(.L_25 - .L_24)
	.align		4
.L_24:
        /*006c*/ 	.word	index@(.nv.constant0._Z15GPU_shared_MMULPfS_S_i)
        /*0070*/ 	.short	0x0380
        /*0072*/ 	.short	0x001c


	//----- nvinfo : EIATTR_SW_WAR
	.align		4
.L_25:
        /*0074*/ 	.byte	0x04, 0x36
        /*0076*/ 	.short	(.L_27 - .L_26)
.L_26:
        /*0078*/ 	.word	0x00000008
.L_27:


//--------------------- .nv.info._Z13GPU_matrixMulPfS_S_i --------------------------
	.section	.nv.info._Z13GPU_matrixMulPfS_S_i,"",@"SHT_CUDA_INFO"
	.sectionflags	@""
	.align	4


	//----- nvinfo : EIATTR_CUDA_API_VERSION
	.align		4
        /*0000*/ 	.byte	0x04, 0x37
        /*0002*/ 	.short	(.L_29 - .L_28)
.L_28:
        /*0004*/ 	.word	0x00000082


	//----- nvinfo : EIATTR_KPARAM_INFO
	.align		4
.L_29:
        /*0008*/ 	.byte	0x04, 0x17
        /*000a*/ 	.short	(.L_31 - .L_30)
.L_30:
        /*000c*/ 	.word	0x00000000
        /*0010*/ 	.short	0x0003
        /*0012*/ 	.short	0x0018
        /*0014*/ 	.byte	0x00, 0xf0, 0x11, 0x00


	//----- nvinfo : EIATTR_KPARAM_INFO
	.align		4
.L_31:
        /*0018*/ 	.byte	0x04, 0x17
        /*001a*/ 	.short	(.L_33 - .L_32)
.L_32:
        /*001c*/ 	.word	0x00000000
        /*0020*/ 	.short	0x0002
        /*0022*/ 	.short	0x0010
        /*0024*/ 	.byte	0x00, 0xf5, 0x21, 0x00


	//----- nvinfo : EIATTR_KPARAM_INFO
	.align		4
.L_33:
        /*0028*/ 	.byte	0x04, 0x17
        /*002a*/ 	.short	(.L_35 - .L_34)
.L_34:
        /*002c*/ 	.word	0x00000000
        /*0030*/ 	.short	0x0001
        /*0032*/ 	.short	0x0008
        /*0034*/ 	.byte	0x00, 0xf5, 0x21, 0x00


	//----- nvinfo : EIATTR_KPARAM_INFO
	.align		4
.L_35:
        /*0038*/ 	.byte	0x04, 0x17
        /*003a*/ 	.short	(.L_37 - .L_36)
.L_36:
        /*003c*/ 	.word	0x00000000
        /*0040*/ 	.short	0x0000
        /*0042*/ 	.short	0x0000
        /*0044*/ 	.byte	0x00, 0xf5, 0x21, 0x00


	//----- nvinfo : EIATTR_SPARSE_MMA_MASK
	.align		4
.L_37:
        /*0048*/ 	.byte	0x03, 0x50
        /*004a*/ 	.short	0x0000


	//----- nvinfo : EIATTR_MAXREG_COUNT
	.align		4
        /*004c*/ 	.byte	0x03, 0x1b
        /*004e*/ 	.short	0x00ff


	//----- nvinfo : EIATTR_MERCURY_ISA_VERSION
	.align		4
        /*0050*/ 	.byte	0x03, 0x5f
        /*0052*/ 	.short	0x0101


	//----- nvinfo : EIATTR_VRC_CTA_INIT_COUNT
	.align		4
        /*0054*/ 	.byte	0x02, 0x4a
	.zero		1
	.zero		1


	//----- nvinfo : EIATTR_EXIT_INSTR_OFFSETS
	.align		4
        /*0058*/ 	.byte	0x04, 0x1c
        /*005a*/ 	.short	(.L_39 - .L_38)


	//   ....[0]....
.L_38:
        /*005c*/ 	.word	0x000000e0


	//   ....[1]....
        /*0060*/ 	.word	0x00000650


	//   ....[2]....
        /*0064*/ 	.word	0x000008c0


	//   ....[3]....
        /*0068*/ 	.word	0x00000a80


	//   ....[4]....
        /*006c*/ 	.word	0x00000b30


	//----- nvinfo : EIATTR_CBANK_PARAM_SIZE
	.align		4
.L_39:
        /*0070*/ 	.byte	0x03, 0x19
        /*0072*/ 	.short	0x001c


	//----- nvinfo : EIATTR_PARAM_CBANK
	.align		4
        /*0074*/ 	.byte	0x04, 0x0a
        /*0076*/ 	.short	(.L_41 - .L_40)
	.align		4
.L_40:
        /*0078*/ 	.word	index@(.nv.constant0._Z13GPU_matrixMulPfS_S_i)
        /*007c*/ 	.short	0x0380
        /*007e*/ 	.short	0x001c


	//----- nvinfo : EIATTR_SW_WAR
	.align		4
.L_41:
        /*0080*/ 	.byte	0x04, 0x36
        /*0082*/ 	.short	(.L_43 - .L_42)
.L_42:
        /*0084*/ 	.word	0x00000008
.L_43:


//--------------------- .nv.callgraph             --------------------------
	.section	.nv.callgraph,"",@"SHT_CUDA_CALLGRAPH"
	.align	4
	.sectionentsize	8
	.align		4
        /*0000*/ 	.word	0x00000000
	.align		4
        /*0004*/ 	.word	0xffffffff
	.align		4
        /*0008*/ 	.word	0x00000000
	.align		4
        /*000c*/ 	.word	0xfffffffe
	.align		4
        /*0010*/ 	.word	0x00000000
	.align		4
        /*0014*/ 	.word	0xfffffffd
	.align		4
        /*0018*/ 	.word	0x00000000
	.align		4
        /*001c*/ 	.word	0xfffffffc


//--------------------- .text._Z15GPU_shared_MMULPfS_S_i --------------------------
	.section	.text._Z15GPU_shared_MMULPfS_S_i,"ax",@progbits
	.align	128
        .global         _Z15GPU_shared_MMULPfS_S_i
        .type           _Z15GPU_shared_MMULPfS_S_i,@function
        .size           _Z15GPU_shared_MMULPfS_S_i,(.L_x_8 - _Z15GPU_shared_MMULPfS_S_i)
        .other          _Z15GPU_shared_MMULPfS_S_i,@"STO_CUDA_ENTRY STV_DEFAULT"
_Z15GPU_shared_MMULPfS_S_i:
.text._Z15GPU_shared_MMULPfS_S_i:
[----:B------:R-:W-:Y:S01]  /*0000*/  LDC R1, c[0x0][0x37c] ;  /* 0x0000df00ff017b82 */ /* 0x000fe20000000800 */
[----:B------:R-:W0:Y:S01]  /*0010*/  S2R R5, SR_CTAID.Y ;  /* 0x0000000000057919 */ /* 0x000e220000002600 */
[----:B------:R-:W1:Y:S01]  /*0020*/  LDCU UR10, c[0x0][0x398] ;  /* 0x00007300ff0a77ac */ /* 0x000e620008000800 */
[----:B------:R-:W-:Y:S01]  /*0030*/  HFMA2 R21, -RZ, RZ, 0, 0 ;  /* 0x00000000ff157431 */ /* 0x000fe200000001ff */
[----:B------:R-:W2:Y:S01]  /*0040*/  S2R R0, SR_CTAID.X ;  /* 0x0000000000007919 */ /* 0x000ea20000002500 */
[----:B------:R-:W3:Y:S01]  /*0050*/  LDCU.64 UR8, c[0x0][0x358] ;  /* 0x00006b00ff0877ac */ /* 0x000ee20008000a00 */
[----:B------:R-:W4:Y:S01]  /*0060*/  S2R R3, SR_TID.X ;  /* 0x0000000000037919 */ /* 0x000f220000002100 */
[----:B------:R-:W2:Y:S01]  /*0070*/  S2R R2, SR_TID.Y ;  /* 0x0000000000027919 */ /* 0x000ea20000002200 */
[----:B-1----:R-:W-:Y:S02]  /*0080*/  UISETP.GE.AND UP0, UPT, UR10, 0x1, UPT ;  /* 0x000000010a00788c */ /* 0x002fe4000bf06270 */
[----:B------:R-:W-:-:S06]  /*0090*/  USHF.L.U32 UR7, UR10, 0x5, URZ ;  /* 0x000000050a077899 */ /* 0x000fcc00080006ff */
[----:B0-----:R-:W-:Y:S01]  /*00a0*/  IMAD R19, R5, UR7, RZ ;  /* 0x0000000705137c24 */ /* 0x001fe2000f8e02ff */
[----:B---3--:R-:W-:Y:S06]  /*00b0*/  BRA.U !UP0, `(.L_x_0) ;  /* 0x00000005089c7547 */ /* 0x008fec000b800000 */
[----:B------:R-:W0:Y:S01]  /*00c0*/  S2UR UR6, SR_CgaCtaId ;  /* 0x00000000000679c3 */ /* 0x000e220000008800 */
[----:B------:R-:W-:Y:S01]  /*00d0*/  UMOV UR4, 0x400 ;  /* 0x0000040000047882 */ /* 0x000fe20000000000 */
[----:B--2---:R-:W-:Y:S01]  /*00e0*/  LEA R6, R5, R2, 0x5 ;  /* 0x0000000205067211 */ /* 0x004fe200078e28ff */
[----:B------:R-:W-:Y:S01]  /*00f0*/  UIADD3 UR5, UPT, UPT, UR4, 0x1000, URZ ;  /* 0x0000100004057890 */ /* 0x000fe2000fffe0ff */
[--C-:B----4-:R-:W-:Y:S01]  /*0100*/  IMAD R9, R2, UR10, R3.reuse ;  /* 0x0000000a02097c24 */ /* 0x110fe2000f8e0203 */
[----:B------:R-:W-:Y:S02]  /*0110*/  IADD3 R7, PT, PT, R19, UR10, RZ ;  /* 0x0000000a13077c10 */ /* 0x000fe4000fffe0ff */
[----:B------:R-:W-:Y:S01]  /*0120*/  IMAD R5, R6, UR10, R3 ;  /* 0x0000000a06057c24 */ /* 0x000fe2000f8e0203 */
[----:B------:R-:W1:Y:S01]  /*0130*/  LDC.64 R22, c[0x0][0x380] ;  /* 0x0000e000ff167b82 */ /* 0x000e620000000a00 */
[----:B------:R-:W-:Y:S02]  /*0140*/  MOV R21, RZ ;  /* 0x000000ff00157202 */ /* 0x000fe40000000f00 */
[----:B------:R-:W-:-:S02]  /*0150*/  MOV R4, R19 ;  /* 0x0000001300047202 */ /* 0x000fc40000000f00 */
[----:B------:R-:W-:-:S03]  /*0160*/  LEA R6, R0, R9, 0x5 ;  /* 0x0000000900067211 */ /* 0x000fc600078e28ff */
[----:B------:R-:W2:Y:S01]  /*0170*/  LDC.64 R24, c[0x0][0x388] ;  /* 0x0000e200ff187b82 */ /* 0x000ea20000000a00 */
[----:B0-----:R-:W-:Y:S02]  /*0180*/  ULEA UR4, UR6, UR4, 0x18 ;  /* 0x0000000406047291 */ /* 0x001fe4000f8ec0ff */
[----:B------:R-:W-:-:S04]  /*0190*/  ULEA UR5, UR6, UR5, 0x18 ;  /* 0x0000000506057291 */ /* 0x000fc8000f8ec0ff */
[C---:B------:R-:W-:Y:S02]  /*01a0*/  LEA R20, R2.reuse, UR4, 0x7 ;  /* 0x0000000402147c11 */ /* 0x040fe4000f8e38ff */
[C---:B------:R-:W-:Y:S02]  /*01b0*/  LEA R17, R3.reuse, UR5, 0x2 ;  /* 0x0000000503117c11 */ /* 0x040fe4000f8e10ff */
[----:B------:R-:W-:Y:S02]  /*01c0*/  LEA R18, R3, R20, 0x2 ;  /* 0x0000001403127211 */ /* 0x000fe400078e10ff */
[----:B------:R-:W-:-:S07]  /*01d0*/  LEA R16, R2, R17, 0x7 ;  /* 0x0000001102107211 */ /* 0x000fce00078e38ff */
.L_x_1:
[----:B-1----:R-:W-:-:S04]  /*01e0*/  IMAD.WIDE R8, R5, 0x4, R22 ;  /* 0x0000000405087825 */ /* 0x002fc800078e0216 */
[----:B--2---:R-:W-:Y:S02]  /*01f0*/  IMAD.WIDE R10, R6, 0x4, R24 ;  /* 0x00000004060a7825 */ /* 0x004fe400078e0218 */
[----:B------:R-:W2:Y:S04]  /*0200*/  LDG.E R9, desc[UR8][R8.64] ;  /* 0x0000000808097981 */ /* 0x000ea8000c1e1900 */
[----:B------:R-:W3:Y:S01]  /*0210*/  LDG.E R11, desc[UR8][R10.64] ;  /* 0x000000080a0b7981 */ /* 0x000ee2000c1e1900 */
[----:B------:R-:W-:Y:S02]  /*0220*/  IADD3 R4, PT, PT, R4, 0x20, RZ ;  /* 0x0000002004047810 */ /* 0x000fe40007ffe0ff */
[----:B------:R-:W-:Y:S02]  /*0230*/  IADD3 R6, PT, PT, R6, UR7, RZ ;  /* 0x0000000706067c10 */ /* 0x000fe4000fffe0ff */
[----:B------:R-:W-:-:S02]  /*0240*/  ISETP.GE.AND P0, PT, R4, R7, PT ;  /* 0x000000070400720c */ /* 0x000fc40003f06270 */
[----:B------:R-:W-:Y:S01]  /*0250*/  IADD3 R5, PT, PT, R5, 0x20, RZ ;  /* 0x0000002005057810 */ /* 0x000fe20007ffe0ff */
[----:B--2---:R-:W-:Y:S04]  /*0260*/  STS [R18], R9 ;  /* 0x0000000912007388 */ /* 0x004fe80000000800 */
[----:B---3--:R-:W-:Y:S01]  /*0270*/  STS [R16], R11 ;  /* 0x0000000b10007388 */ /* 0x008fe20000000800 */
[----:B------:R-:W-:Y:S06]  /*0280*/  BAR.SYNC.DEFER_BLOCKING 0x0 ;  /* 0x0000000000007b1d */ /* 0x000fec0000010000 */
[----:B------:R-:W-:Y:S04]  /*0290*/  LDS R26, [R17] ;  /* 0x00000000111a7984 */ /* 0x000fe80000000800 */
[----:B------:R-:W0:Y:S04]  /*02a0*/  LDS.128 R12, [R20] ;  /* 0x00000000140c7984 */ /* 0x000e280000000c00 */
[----:B------:R-:W1:Y:S04]  /*02b0*/  LDS R27, [R17+0x80] ;  /* 0x00008000111b7984 */ /* 0x000e680000000800 */
[----:B------:R-:W2:Y:S04]  /*02c0*/  LDS R28, [R17+0x100] ;  /* 0x00010000111c7984 */ /* 0x000ea80000000800 */
[----:B------:R-:W3:Y:S04]  /*02d0*/  LDS R29, [R17+0x180] ;  /* 0x00018000111d7984 */ /* 0x000ee80000000800 */
[----:B------:R-:W-:Y:S01]  /*02e0*/  LDS.128 R8, [R20+0x10] ;  /* 0x0000100014087984 */ /* 0x000fe20000000c00 */
[----:B0-----:R-:W-:-:S03]  /*02f0*/  FFMA R12, R12, R26, R21 ;  /* 0x0000001a0c0c7223 */ /* 0x001fc60000000015 */
[----:B------:R-:W-:Y:S01]  /*0300*/  LDS R21, [R17+0x300] ;  /* 0x0003000011157984 */ /* 0x000fe20000000800 */
[----:B-1----:R-:W-:-:S03]  /*0310*/  FFMA R27, R27, R13, R12 ;  /* 0x0000000d1b1b7223 */ /* 0x002fc6000000000c */
[----:B------:R-:W0:Y:S01]  /*0320*/  LDS R13, [R17+0x200] ;  /* 0x00020000110d7984 */ /* 0x000e220000000800 */
[----:B--2---:R-:W-:-:S03]  /*0330*/  FFMA R14, R28, R14, R27 ;  /* 0x0000000e1c0e7223 */ /* 0x004fc6000000001b */
[----:B------:R-:W1:Y:S01]  /*0340*/  LDS R27, [R17+0x280] ;  /* 0x00028000111b7984 */ /* 0x000e620000000800 */
[----:B---3--:R-:W-:-:S03]  /*0350*/  FFMA R15, R29, R15, R14 ;  /* 0x0000000f1d0f7223 */ /* 0x008fc6000000000e */
[----:B------:R-:W-:Y:S01]  /*0360*/  LDS R29, [R17+0x480] ;  /* 0x00048000111d7984 */ /* 0x000fe20000000800 */
[----:B0-----:R-:W-:-:S03]  /*0370*/  FFMA R8, R8, R13, R15 ;  /* 0x0000000d08087223 */ /* 0x001fc6000000000f */
[----:B------:R-:W-:Y:S01]  /*0380*/  LDS.128 R12, [R20+0x20] ;  /* 0x00002000140c7984 */ /* 0x000fe20000000c00 */
[----:B-1----:R-:W-:-:S03]  /*0390*/  FFMA R8, R27, R9, R8 ;  /* 0x000000091b087223 */ /* 0x002fc60000000008 */
[----:B------:R-:W0:Y:S01]  /*03a0*/  LDS R27, [R17+0x380] ;  /* 0x00038000111b7984 */ /* 0x000e220000000800 */
[----:B------:R-:W-:-:S03]  /*03b0*/  FFMA R8, R21, R10, R8 ;  /* 0x0000000a15087223 */ /* 0x000fc60000000008 */
[----:B------:R-:W1:Y:S04]  /*03c0*/  LDS R9, [R17+0x400] ;  /* 0x0004000011097984 */ /* 0x000e680000000800 */
[----:B------:R-:W2:Y:S01]  /*03d0*/  LDS R21, [R17+0x500] ;  /* 0x0005000011157984 */ /* 0x000ea20000000800 */
[----:B0-----:R-:W-:-:S04]  /*03e0*/  FFMA R11, R27, R11, R8 ;  /* 0x0000000b1b0b7223 */ /* 0x001fc80000000008 */
[----:B-1----:R-:W-:Y:S02]  /*03f0*/  FFMA R8, R12, R9, R11 ;  /* 0x000000090c087223 */ /* 0x002fe4000000000b */
[----:B------:R-:W0:Y:S02]  /*0400*/  LDS R12, [R17+0x580] ;  /* 0x00058000110c7984 */ /* 0x000e240000000800 */
[----:B------:R-:W-:Y:S02]  /*0410*/  FFMA R26, R29, R13, R8 ;  /* 0x0000000d1d1a7223 */ /* 0x000fe40000000008 */
[----:B------:R-:W-:Y:S02]  /*0420*/  LDS R13, [R17+0x600] ;  /* 0x00060000110d7984 */ /* 0x000fe40000000800 */
[----:B--2---:R-:W-:Y:S02]  /*0430*/  FFMA R27, R21, R14, R26 ;  /* 0x0000000e151b7223 */ /* 0x004fe4000000001a */
[----:B------:R-:W1:Y:S04]  /*0440*/  LDS.128 R8, [R20+0x30] ;  /* 0x0000300014087984 */ /* 0x000e680000000c00 */
[----:B------:R-:W2:Y:S04]  /*0450*/  LDS R29, [R17+0x680] ;  /* 0x00068000111d7984 */ /* 0x000ea80000000800 */
[----:B------:R-:W3:Y:S04]  /*0460*/  LDS R21, [R17+0x700] ;  /* 0x0007000011157984 */ /* 0x000ee80000000800 */
[----:B------:R-:W-:Y:S01]  /*0470*/  LDS R26, [R17+0x980] ;  /* 0x00098000111a7984 */ /* 0x000fe20000000800 */
[----:B0-----:R-:W-:-:S04]  /*0480*/  FFMA R15, R12, R15, R27 ;  /* 0x0000000f0c0f7223 */ /* 0x001fc8000000001b */
[----:B-1----:R-:W-:Y:S02]  /*0490*/  FFMA R12, R8, R13, R15 ;  /* 0x0000000d080c7223 */ /* 0x002fe4000000000f */
[----:B------:R-:W0:Y:S02]  /*04a0*/  LDS R8, [R17+0x780] ;  /* 0x0007800011087984 */ /* 0x000e240000000800 */
[----:B--2---:R-:W-:Y:S02]  /*04b0*/  FFMA R12, R29, R9, R12 ;  /* 0x000000091d0c7223 */ /* 0x004fe4000000000c */
[----:B------:R-:W-:Y:S02]  /*04c0*/  LDS R9, [R17+0x800] ;  /* 0x0008000011097984 */ /* 0x000fe40000000800 */
[----:B---3--:R-:W-:Y:S02]  /*04d0*/  FFMA R27, R21, R10, R12 ;  /* 0x0000000a151b7223 */ /* 0x008fe4000000000c */
[----:B------:R-:W1:Y:S04]  /*04e0*/  LDS.128 R12, [R20+0x40] ;  /* 0x00004000140c7984 */ /* 0x000e680000000c00 */
[----:B------:R-:W2:Y:S04]  /*04f0*/  LDS R29, [R17+0x880] ;  /* 0x00088000111d7984 */ /* 0x000ea80000000800 */
[----:B------:R-:W3:Y:S01]  /*0500*/  LDS R21, [R17+0x900] ;  /* 0x0009000011157984 */ /* 0x000ee20000000800 */
[----:B0-----:R-:W-:-:S04]  /*0510*/  FFMA R11, R8, R11, R27 ;  /* 0x0000000b080b7223 */ /* 0x001fc8000000001b */
[----:B-1----:R-:W-:Y:S02]  /*0520*/  FFMA R12, R12, R9, R11 ;  /* 0x000000090c0c7223 */ /* 0x002fe4000000000b */
[----:B------:R-:W-:Y:S02]  /*0530*/  LDS.128 R8, [R20+0x50] ;  /* 0x0000500014087984 */ /* 0x000fe40000000c00 */
[----:B--2---:R-:W-:Y:S02]  /*0540*/  FFMA R12, R29, R13, R12 ;  /* 0x0000000d1d0c7223 */ /* 0x004fe4000000000c */
[----:B------:R-:W0:Y:S02]  /*0550*/  LDS R13, [R17+0xa00] ;  /* 0x000a0000110d7984 */ /* 0x000e240000000800 */
[----:B---3--:R-:W-:Y:S02]  /*0560*/  FFMA R27, R21, R14, R12 ;  /* 0x0000000e151b7223 */ /* 0x008fe4000000000c */
[----:B------:R-:W1:Y:S02]  /*0570*/  LDS R29, [R17+0xa80] ;  /* 0x000a8000111d7984 */ /* 0x000e640000000800 */
[----:B------:R-:W-:-:S02]  /*0580*/  FFMA R15, R26, R15, R27 ;  /* 0x0000000f1a0f7223 */ /* 0x000fc4000000001b */
[----:B------:R-:W2:Y:S04]  /*0590*/  LDS R21, [R17+0xb00] ;  /* 0x000b000011157984 */ /* 0x000ea80000000800 */
[----:B------:R-:W3:Y:S01]  /*05a0*/  LDS R26, [R17+0xb80] ;  /* 0x000b8000111a7984 */ /* 0x000ee20000000800 */
[----:B0-----:R-:W-:-:S03]  /*05b0*/  FFMA R8, R8, R13, R15 ;  /* 0x0000000d08087223 */ /* 0x001fc6000000000f */
[----:B------:R-:W-:Y:S01]  /*05c0*/  LDS.128 R12, [R20+0x60] ;  /* 0x00006000140c7984 */ /* 0x000fe20000000c00 */
[----:B-1----:R-:W-:-:S03]  /*05d0*/  FFMA R8, R29, R9, R8 ;  /* 0x000000091d087223 */ /* 0x002fc60000000008 */
[----:B------:R-:W0:Y:S01]  /*05e0*/  LDS R9, [R17+0xc00] ;  /* 0x000c000011097984 */ /* 0x000e220000000800 */
[----:B--2---:R-:W-:-:S03]  /*05f0*/  FFMA R27, R21, R10, R8 ;  /* 0x0000000a151b7223 */ /* 0x004fc60000000008 */
[----:B------:R-:W1:Y:S01]  /*0600*/  LDS R29, [R17+0xc80] ;  /* 0x000c8000111d7984 */ /* 0x000e620000000800 */
[----:B---3--:R-:W-:-:S03]  /*0610*/  FFMA R11, R26, R11, R27 ;  /* 0x0000000b1a0b7223 */ /* 0x008fc6000000001b */
[----:B------:R-:W2:Y:S04]  /*0620*/  LDS R21, [R17+0xd00] ;  /* 0x000d000011157984 */ /* 0x000ea80000000800 */
[----:B------:R-:W3:Y:S04]  /*0630*/  LDS R26, [R17+0xd80] ;  /* 0x000d8000111a7984 */ /* 0x000ee80000000800 */
[----:B------:R-:W-:Y:S01]  /*0640*/  LDS R27, [R17+0xe80] ;  /* 0x000e8000111b7984 */ /* 0x000fe20000000800 */
[----:B0-----:R-:W-:-:S03]  /*0650*/  FFMA R12, R12, R9, R11 ;  /* 0x000000090c0c7223 */ /* 0x001fc6000000000b */
[----:B------:R-:W-:Y:S01]  /*0660*/  LDS.128 R8, [R20+0x70] ;  /* 0x0000700014087984 */ /* 0x000fe20000000c00 */
[----:B-1----:R-:W-:-:S03]  /*0670*/  FFMA R12, R29, R13, R12 ;  /* 0x0000000d1d0c7223 */ /* 0x002fc6000000000c */
[----:B------:R-:W0:Y:S01]  /*0680*/  LDS R13, [R17+0xe00] ;  /* 0x000e0000110d7984 */ /* 0x000e220000000800 */
[----:B--2---:R-:W-:-:S03]  /*0690*/  FFMA R21, R21, R14, R12 ;  /* 0x0000000e15157223 */ /* 0x004fc6000000000c */
[----:B------:R-:W1:Y:S01]  /*06a0*/  LDS R12, [R17+0xf00] ;  /* 0x000f0000110c7984 */ /* 0x000e620000000800 */
[----:B---3--:R-:W-:-:S03]  /*06b0*/  FFMA R15, R26, R15, R21 ;  /* 0x0000000f1a0f7223 */ /* 0x008fc60000000015 */
[----:B------:R-:W2:Y:S01]  /*06c0*/  LDS R21, [R17+0xf80] ;  /* 0x000f800011157984 */ /* 0x000ea20000000800 */
[----:B0-----:R-:W-:-:S04]  /*06d0*/  FFMA R8, R8, R13, R15 ;  /* 0x0000000d08087223 */ /* 0x001fc8000000000f */
[----:B------:R-:W-:-:S04]  /*06e0*/  FFMA R9, R27, R9, R8 ;  /* 0x000000091b097223 */ /* 0x000fc80000000008 */
[----:B-1----:R-:W-:-:S04]  /*06f0*/  FFMA R10, R12, R10, R9 ;  /* 0x0000000a0c0a7223 */ /* 0x002fc80000000009 */
[----:B--2---:R-:W-:Y:S01]  /*0700*/  FFMA R21, R21, R11, R10 ;  /* 0x0000000b15157223 */ /* 0x004fe2000000000a */
[----:B------:R-:W-:Y:S06]  /*0710*/  BAR.SYNC.DEFER_BLOCKING 0x0 ;  /* 0x0000000000007b1d */ /* 0x000fec0000010000 */
[----:B------:R-:W-:Y:S05]  /*0720*/  @!P0 BRA `(.L_x_1) ;  /* 0xfffffff800ac8947 */ /* 0x000fea000383ffff */
.L_x_0:
[----:B------:R-:W0:Y:S01]  /*0730*/  LDC.64 R4, c[0x0][0x390] ;  /* 0x0000e400ff047b82 */ /* 0x000e220000000a00 */
[----:B--2-4-:R-:W-:-:S05]  /*0740*/  LEA R3, R0, R3, 0x5 ;  /* 0x0000000300037211 */ /* 0x014fca00078e28ff */
[----:B------:R-:W-:-:S05]  /*0750*/  IMAD R2, R2, UR10, R3 ;  /* 0x0000000a02027c24 */ /* 0x000fca000f8e0203 */
[----:B------:R-:W-:-:S05]  /*0760*/  IADD3 R3, PT, PT, R19, R2, RZ ;  /* 0x0000000213037210 */ /* 0x000fca0007ffe0ff */
[----:B0-----:R-:W-:-:S05]  /*0770*/  IMAD.WIDE R2, R3, 0x4, R4 ;  /* 0x0000000403027825 */ /* 0x001fca00078e0204 */
[----:B------:R-:W-:Y:S01]  /*0780*/  STG.E desc[UR8][R2.64], R21 ;  /* 0x0000001502007986 */ /* 0x000fe2000c101908 */
[----:B------:R-:W-:Y:S05]  /*0790*/  EXIT ;  /* 0x000000000000794d */ /* 0x000fea0003800000 */
.L_x_2:
[----:B------:R-:W-:-:S00]  /*07a0*/  BRA `(.L_x_2) ;  /* 0xfffffffc00fc7947 */ /* 0x000fc0000383ffff */
[----:B------:R-:W-:-:S00]  /*07b0*/  NOP ;  /* 0x0000000000007918 */ /* 0x000fc00000000000 */
        /* <DEDUP_REMOVED lines=12> */
.L_x_8:


//--------------------- .text._Z13GPU_matrixMulPfS_S_i --------------------------
	.section	.text._Z13GPU_matrixMulPfS_S_i,"ax",@progbits
	.align	128
        .global         _Z13GPU_matrixMulPfS_S_i
        .type           _Z13GPU_matrixMulPfS_S_i,@function
        .size           _Z13GPU_matrixMulPfS_S_i,(.L_x_9 - _Z13GPU_matrixMulPfS_S_i)
        .other          _Z13GPU_matrixMulPfS_S_i,@"STO_CUDA_ENTRY STV_DEFAULT"
_Z13GPU_matrixMulPfS_S_i:
.text._Z13GPU_matrixMulPfS_S_i:
[----:B------:R-:W-:Y:S01]  /*0000*/  LDC R1, c[0x0][0x37c] ;  /* 0x0000df00ff017b82 */ /* 0x000fe20000000800 */
[----:B------:R-:W0:Y:S01]  /*0010*/  S2R R5, SR_TID.Y ;  /* 0x0000000000057919 */ /* 0x000e220000002200 */
[----:B------:R-:W0:Y:S01]  /*0020*/  LDCU UR4, c[0x0][0x364] ;  /* 0x00006c80ff0477ac */ /* 0x000e220008000800 */
[----:B------:R-:W0:Y:S01]  /*0030*/  S2R R0, SR_CTAID.Y ;  /* 0x0000000000007919 */ /* 0x000e220000002600 */
[----:B------:R-:W1:Y:S01]  /*0040*/  LDCU UR18, c[0x0][0x398] ;  /* 0x00007300ff1277ac */ /* 0x000e620008000800 */
[----:B------:R-:W2:Y:S01]  /*0050*/  S2R R2, SR_TID.X ;  /* 0x0000000000027919 */ /* 0x000ea20000002100 */
[----:B------:R-:W2:Y:S01]  /*0060*/  LDCU UR5, c[0x0][0x360] ;  /* 0x00006c00ff0577ac */ /* 0x000ea20008000800 */
[----:B------:R-:W2:Y:S01]  /*0070*/  S2R R3, SR_CTAID.X ;  /* 0x0000000000037919 */ /* 0x000ea20000002500 */
[----:B-1----:R-:W-:-:S06]  /*0080*/  UISETP.GE.AND UP0, UPT, UR18, 0x1, UPT ;  /* 0x000000011200788c */ /* 0x002fcc000bf06270 */
[----:B------:R-:W-:Y:S01]  /*0090*/  PLOP3.LUT P0, PT, PT, PT, UP0, 0x80, 0x8 ;  /* 0x000000000008781c */ /* 0x000fe20003f0f008 */
[----:B0-----:R-:W-:Y:S02]  /*00a0*/  IMAD R5, R0, UR4, R5 ;  /* 0x0000000400057c24 */ /* 0x001fe4000f8e0205 */
[----:B--2---:R-:W-:-:S05]  /*00b0*/  IMAD R0, R3, UR5, R2 ;  /* 0x0000000503007c24 */ /* 0x004fca000f8e0202 */
[----:B------:R-:W-:-:S04]  /*00c0*/  VIMNMX R2, PT, PT, R5, R0, !PT ;  /* 0x0000000005027248 */ /* 0x000fc80007fe0100 */
[----:B------:R-:W-:-:S13]  /*00d0*/  ISETP.GE.OR P0, PT, R2, UR18, !P0 ;  /* 0x0000001202007c0c */ /* 0x000fda000c706670 */
[----:B------:R-:W-:Y:S05]  /*00e0*/  @P0 EXIT ;  /* 0x000000000000094d */ /* 0x000fea0003800000 */
[----:B------:R-:W0:Y:S01]  /*00f0*/  LDC.64 R2, c[0x0][0x390] ;  /* 0x0000e400ff027b82 */ /* 0x000e220000000a00 */
[----:B------:R-:W1:Y:S01]  /*0100*/  LDCU.64 UR16, c[0x0][0x358] ;  /* 0x00006b00ff1077ac */ /* 0x000e620008000a00 */
[----:B------:R-:W-:-:S05]  /*0110*/  IMAD R5, R5, UR18, RZ ;  /* 0x0000001205057c24 */ /* 0x000fca000f8e02ff */
[----:B------:R-:W-:-:S05]  /*0120*/  IADD3 R7, PT, PT, R0, R5, RZ ;  /* 0x0000000500077210 */ /* 0x000fca0007ffe0ff */
[----:B0-----:R-:W-:-:S05]  /*0130*/  IMAD.WIDE R2, R7, 0x4, R2 ;  /* 0x0000000407027825 */ /* 0x001fca00078e0202 */
[----:B-1----:R0:W5:Y:S01]  /*0140*/  LDG.E R7, desc[UR16][R2.64] ;  /* 0x0000001002077981 */ /* 0x002162000c1e1900 */
[----:B------:R-:W-:Y:S01]  /*0150*/  UISETP.GE.U32.AND UP0, UPT, UR18, 0x8, UPT ;  /* 0x000000081200788c */ /* 0x000fe2000bf06070 */
[----:B------:R-:W-:-:S08]  /*0160*/  HFMA2 R4, -RZ, RZ, 0, 0 ;  /* 0x00000000ff047431 */ /* 0x000fd000000001ff */
[----:B0-----:R-:W-:Y:S05]  /*0170*/  BRA.U !UP0, `(.L_x_3) ;  /* 0x00000005082c7547 */ /* 0x001fea000b800000 */
[----:B------:R-:W0:Y:S01]  /*0180*/  LDCU.128 UR20, c[0x0][0x380] ;  /* 0x00007000ff1477ac */ /* 0x000e220008000c00 */
[----:B------:R-:W-:Y:S01]  /*0190*/  MOV R4, R0 ;  /* 0x0000000000047202 */ /* 0x000fe20000000f00 */
[----:B------:R-:W-:-:S04]  /*01a0*/  ULOP3.LUT UR4, UR18, 0x7ffffff8, URZ, 0xc0, !UPT ;  /* 0x7ffffff812047892 */ /* 0x000fc8000f8ec0ff */
[----:B------:R-:W-:Y:S01]  /*01b0*/  UIADD3 UR4, UPT, UPT, -UR4, URZ, URZ ;  /* 0x000000ff04047290 */ /* 0x000fe2000fffe1ff */
[----:B0-----:R-:W-:Y:S01]  /*01c0*/  MOV R8, UR20 ;  /* 0x0000001400087c02 */ /* 0x001fe20008000f00 */
[----:B------:R-:W-:Y:S01]  /*01d0*/  UIMAD.WIDE.U32 UR6, UR18, 0xc, UR22 ;  /* 0x0000000c120678a5 */ /* 0x000fe2000f8e0016 */
[----:B------:R-:W-:Y:S01]  /*01e0*/  MOV R9, UR21 ;  /* 0x0000001500097c02 */ /* 0x000fe20008000f00 */
[----:B------:R-:W-:Y:S02]  /*01f0*/  UIMAD.WIDE.U32 UR8, UR18, 0x10, UR22 ;  /* 0x00000010120878a5 */ /* 0x000fe4000f8e0016 */
[----:B------:R-:W-:Y:S01]  /*0200*/  UIMAD.WIDE.U32 UR10, UR18, 0x14, UR22 ;  /* 0x00000014120a78a5 */ /* 0x000fe2000f8e0016 */
[----:B------:R-:W-:Y:S01]  /*0210*/  IMAD.WIDE.U32 R8, R5, 0x4, R8 ;  /* 0x0000000405087825 */ /* 0x000fe200078e0008 */
[----:B------:R-:W-:Y:S02]  /*0220*/  UIMAD.WIDE.U32 UR12, UR18, 0x18, UR22 ;  /* 0x00000018120c78a5 */ /* 0x000fe4000f8e0016 */
[----:B------:R-:W-:Y:S01]  /*0230*/  UIMAD.WIDE.U32 UR14, UR18, 0x1c, UR22 ;  /* 0x0000001c120e78a5 */ /* 0x000fe2000f8e0016 */
[----:B------:R-:W-:-:S04]  /*0240*/  IADD3 R6, P0, PT, R8, 0x10, RZ ;  /* 0x0000001008067810 */ /* 0x000fc80007f1e0ff */
[----:B------:R-:W-:-:S09]  /*0250*/  IADD3.X R9, PT, PT, RZ, R9, RZ, P0, !PT ;  /* 0x00000009ff097210 */ /* 0x000fd200007fe4ff */
.L_x_4:
[----:B------:R-:W-:Y:S02]  /*0260*/  MOV R11, 0x4 ;  /* 0x00000004000b7802 */ /* 0x000fe40000000f00 */
[----:B------:R-:W-:-:S03]  /*0270*/  MOV R8, R6 ;  /* 0x0000000600087202 */ /* 0x000fc60000000f00 */
[----:B------:R-:W-:Y:S02]  /*0280*/  IMAD.WIDE R10, R4, R11, UR22 ;  /* 0x00000016040a7e25 */ /* 0x000fe4000f8e020b */
[----:B------:R-:W2:Y:S04]  /*0290*/  LDG.E R6, desc[UR16][R8.64+-0x10] ;  /* 0xfffff01008067981 */ /* 0x000ea8000c1e1900 */
[----:B------:R-:W2:Y:S01]  /*02a0*/  LDG.E R10, desc[UR16][R10.64] ;  /* 0x000000100a0a7981 */ /* 0x000ea2000c1e1900 */
[----:B------:R-:W-:-:S06]  /*02b0*/  UIMAD.WIDE.U32 UR20, UR18, 0x4, UR22 ;  /* 0x00000004121478a5 */ /* 0x000fcc000f8e0016 */
[----:B------:R-:W-:Y:S02]  /*02c0*/  MOV R12, UR20 ;  /* 0x00000014000c7c02 */ /* 0x000fe40008000f00 */
[----:B------:R-:W-:Y:S01]  /*02d0*/  MOV R13, UR21 ;  /* 0x00000015000d7c02 */ /* 0x000fe20008000f00 */
[----:B--2--5:R-:W-:Y:S02]  /*02e0*/  FFMA R15, R6, R10, R7 ;  /* 0x0000000a060f7223 */ /* 0x024fe40000000007 */
[----:B-1----:R-:W-:-:S03]  /*02f0*/  IMAD.WIDE R6, R4, 0x4, R12 ;  /* 0x0000000404067825 */ /* 0x002fc600078e020c */
[----:B------:R0:W-:Y:S04]  /*0300*/  STG.E desc[UR16][R2.64], R15 ;  /* 0x0000000f02007986 */ /* 0x0001e8000c101910 */
[----:B------:R-:W2:Y:S04]  /*0310*/  LDG.E R6, desc[UR16][R6.64] ;  /* 0x0000001006067981 */ /* 0x000ea8000c1e1900 */
[----:B------:R-:W2:Y:S01]  /*0320*/  LDG.E R14, desc[UR16][R8.64+-0xc] ;  /* 0xfffff410080e7981 */ /* 0x000ea2000c1e1900 */
[----:B------:R-:W-:-:S06]  /*0330*/  UIMAD.WIDE.U32 UR20, UR18, 0x8, UR22 ;  /* 0x00000008121478a5 */ /* 0x000fcc000f8e0016 */
[----:B------:R-:W-:Y:S02]  /*0340*/  MOV R12, UR20 ;  /* 0x00000014000c7c02 */ /* 0x000fe40008000f00 */
[----:B------:R-:W-:-:S03]  /*0350*/  MOV R13, UR21 ;  /* 0x00000015000d7c02 */ /* 0x000fc60008000f00 */
[----:B------:R-:W-:-:S04]  /*0360*/  IMAD.WIDE R10, R4, 0x4, R12 ;  /* 0x00000004040a7825 */ /* 0x000fc800078e020c */
[----:B--2---:R-:W-:-:S05]  /*0370*/  FFMA R17, R14, R6, R15 ;  /* 0x000000060e117223 */ /* 0x004fca000000000f */
[----:B------:R1:W-:Y:S04]  /*0380*/  STG.E desc[UR16][R2.64], R17 ;  /* 0x0000001102007986 */ /* 0x0003e8000c101910 */
[----:B------:R-:W0:Y:S04]  /*0390*/  LDG.E R10, desc[UR16][R10.64] ;  /* 0x000000100a0a7981 */ /* 0x000e28000c1e1900 */
[----:B------:R-:W0:Y:S01]  /*03a0*/  LDG.E R12, desc[UR16][R8.64+-0x8] ;  /* 0xfffff810080c7981 */ /* 0x000e22000c1e1900 */
[----:B------:R-:W-:-:S05]  /*03b0*/  HFMA2 R13, -RZ, RZ, 0, 2.384185791015625e-07 ;  /* 0x00000004ff0d7431 */ /* 0x000fca00000001ff */
[----:B------:R-:W-:-:S04]  /*03c0*/  IMAD.WIDE R6, R4, R13, UR6 ;  /* 0x0000000604067e25 */ /* 0x000fc8000f8e020d */
[----:B0-----:R-:W-:-:S05]  /*03d0*/  FFMA R15, R12, R10, R17 ;  /* 0x0000000a0c0f7223 */ /* 0x001fca0000000011 */
[----:B------:R0:W-:Y:S04]  /*03e0*/  STG.E desc[UR16][R2.64], R15 ;  /* 0x0000000f02007986 */ /* 0x0001e8000c101910 */
[----:B------:R-:W2:Y:S04]  /*03f0*/  LDG.E R6, desc[UR16][R6.64] ;  /* 0x0000001006067981 */ /* 0x000ea8000c1e1900 */
[----:B------:R-:W2:Y:S02]  /*0400*/  LDG.E R12, desc[UR16][R8.64+-0x4] ;  /* 0xfffffc10080c7981 */ /* 0x000ea4000c1e1900 */
[----:B--2---:R-:W-:Y:S01]  /*0410*/  FFMA R19, R12, R6, R15 ;  /* 0x000000060c137223 */ /* 0x004fe2000000000f */
[----:B------:R-:W-:-:S04]  /*0420*/  IMAD.WIDE R12, R4, R13, UR8 ;  /* 0x00000008040c7e25 */ /* 0x000fc8000f8e020d */
[----:B------:R2:W-:Y:S04]  /*0430*/  STG.E desc[UR16][R2.64], R19 ;  /* 0x0000001302007986 */ /* 0x0005e8000c101910 */
[----:B------:R-:W1:Y:S04]  /*0440*/  LDG.E R12, desc[UR16][R12.64] ;  /* 0x000000100c0c7981 */ /* 0x000e68000c1e1900 */
[----:B------:R-:W1:Y:S01]  /*0450*/  LDG.E R10, desc[UR16][R8.64] ;  /* 0x00000010080a7981 */ /* 0x000e62000c1e1900 */
[----:B------:R-:W-:Y:S01]  /*0460*/  MOV R11, 0x4 ;  /* 0x00000004000b7802 */ /* 0x000fe20000000f00 */
[----:B-1----:R-:W-:-:S04]  /*0470*/  FFMA R17, R10, R12, R19 ;  /* 0x0000000c0a117223 */ /* 0x002fc80000000013 */
[----:B------:R-:W-:Y:S01]  /*0480*/  IMAD.WIDE R10, R4, R11, UR10 ;  /* 0x0000000a040a7e25 */ /* 0x000fe2000f8e020b */
[----:B------:R1:W-:Y:S05]  /*0490*/  STG.E desc[UR16][R2.64], R17 ;  /* 0x0000001102007986 */ /* 0x0003ea000c101910 */
[----:B------:R-:W3:Y:S04]  /*04a0*/  LDG.E R10, desc[UR16][R10.64] ;  /* 0x000000100a0a7981 */ /* 0x000ee8000c1e1900 */
[----:B------:R-:W3:Y:S01]  /*04b0*/  LDG.E R6, desc[UR16][R8.64+0x4] ;  /* 0x0000041008067981 */ /* 0x000ee2000c1e1900 */
[----:B0-----:R-:W-:-:S04]  /*04c0*/  IMAD.MOV.U32 R15, RZ, RZ, 0x4 ;  /* 0x00000004ff0f7424 */ /* 0x001fc800078e00ff */
[----:B------:R-:W-:-:S04]  /*04d0*/  IMAD.WIDE R14, R4, R15, UR12 ;  /* 0x0000000c040e7e25 */ /* 0x000fc8000f8e020f */
[----:B---3--:R-:W-:-:S05]  /*04e0*/  FFMA R21, R6, R10, R17 ;  /* 0x0000000a06157223 */ /* 0x008fca0000000011 */
[----:B------:R1:W-:Y:S04]  /*04f0*/  STG.E desc[UR16][R2.64], R21 ;  /* 0x0000001502007986 */ /* 0x0003e8000c101910 */
[----:B------:R-:W2:Y:S04]  /*0500*/  LDG.E R14, desc[UR16][R14.64] ;  /* 0x000000100e0e7981 */ /* 0x000ea8000c1e1900 */
[----:B------:R-:W2:Y:S01]  /*0510*/  LDG.E R6, desc[UR16][R8.64+0x8] ;  /* 0x0000081008067981 */ /* 0x000ea2000c1e1900 */
[----:B------:R-:W-:-:S05]  /*0520*/  HFMA2 R13, -RZ, RZ, 0, 2.384185791015625e-07 ;  /* 0x00000004ff0d7431 */ /* 0x000fca00000001ff */
[----:B------:R-:W-:-:S04]  /*0530*/  IMAD.WIDE R12, R4, R13, UR14 ;  /* 0x0000000e040c7e25 */ /* 0x000fc8000f8e020d */
[----:B--2---:R-:W-:-:S05]  /*0540*/  FFMA R19, R6, R14, R21 ;  /* 0x0000000e06137223 */ /* 0x004fca0000000015 */
[----:B------:R1:W-:Y:S04]  /*0550*/  STG.E desc[UR16][R2.64], R19 ;  /* 0x0000001302007986 */ /* 0x0003e8000c101910 */
[----:B------:R-:W2:Y:S04]  /*0560*/  LDG.E R12, desc[UR16][R12.64] ;  /* 0x000000100c0c7981 */ /* 0x000ea8000c1e1900 */
[----:B------:R-:W2:Y:S01]  /*0570*/  LDG.E R6, desc[UR16][R8.64+0xc] ;  /* 0x00000c1008067981 */ /* 0x000ea2000c1e1900 */
[----:B------:R-:W-:Y:S01]  /*0580*/  UIADD3 UR4, UPT, UPT, UR4, 0x8, URZ ;  /* 0x0000000804047890 */ /* 0x000fe2000fffe0ff */
[----:B------:R-:W-:-:S03]  /*0590*/  MOV R11, UR18 ;  /* 0x00000012000b7c02 */ /* 0x000fc60008000f00 */
[----:B------:R-:W-:Y:S01]  /*05a0*/  UISETP.NE.AND UP0, UPT, UR4, URZ, UPT ;  /* 0x000000ff0400728c */ /* 0x000fe2000bf05270 */
[----:B------:R-:W-:Y:S01]  /*05b0*/  LEA R4, R11, R4, 0x3 ;  /* 0x000000040b047211 */ /* 0x000fe200078e18ff */
[----:B--2---:R-:W-:Y:S01]  /*05c0*/  FFMA R7, R6, R12, R19 ;  /* 0x0000000c06077223 */ /* 0x004fe20000000013 */
[----:B------:R-:W-:-:S04]  /*05d0*/  IADD3 R6, P0, PT, R8, 0x20, RZ ;  /* 0x0000002008067810 */ /* 0x000fc80007f1e0ff */
[----:B------:R1:W-:Y:S01]  /*05e0*/  STG.E desc[UR16][R2.64], R7 ;  /* 0x0000000702007986 */ /* 0x0003e2000c101910 */
[----:B------:R-:W-:Y:S01]  /*05f0*/  IADD3.X R9, PT, PT, RZ, R9, RZ, P0, !PT ;  /* 0x00000009ff097210 */ /* 0x000fe200007fe4ff */
[----:B------:R-:W-:Y:S07]  /*0600*/  BRA.U UP0, `(.L_x_4) ;  /* 0xfffffffd00147547 */ /* 0x000fee000b83ffff */
[----:B------:R-:W-:-:S06]  /*0610*/  ULOP3.LUT UR4, UR18, 0x7ffffff8, URZ, 0xc0, !UPT ;  /* 0x7ffffff812047892 */ /* 0x000fcc000f8ec0ff */
[----:B------:R-:W-:-:S07]  /*0620*/  MOV R4, UR4 ;  /* 0x0000000400047c02 */ /* 0x000fce0008000f00 */
.L_x_3:
[----:B------:R-:W-:-:S06]  /*0630*/  ULOP3.LUT UR4, UR18, 0x7, URZ, 0xc0, !UPT ;  /* 0x0000000712047892 */ /* 0x000fcc000f8ec0ff */
[----:B------:R-:W-:-:S13]  /*0640*/  ISETP.NE.AND P0, PT, RZ, UR4, PT ;  /* 0x00000004ff007c0c */ /* 0x000fda000bf05270 */
[----:B------:R-:W-:Y:S05]  /*0650*/  @!P0 EXIT ;  /* 0x000000000000894d */ /* 0x000fea0003800000 */
[----:B------:R-:W-:Y:S02]  /*0660*/  UISETP.GE.U32.AND UP0, UPT, UR4, 0x4, UPT ;  /* 0x000000040400788c */ /* 0x000fe4000bf06070 */
[----:B------:R-:W-:-:S07]  /*0670*/  ULOP3.LUT UR4, UR18, 0x3, URZ, 0xc0, !UPT ;  /* 0x0000000312047892 */ /* 0x000fce000f8ec0ff */
[----:B------:R-:W-:Y:S05]  /*0680*/  BRA.U !UP0, `(.L_x_5) ;  /* 0x0000000108887547 */ /* 0x000fea000b800000 */
[----:B------:R-:W0:Y:S01]  /*0690*/  LDC.64 R10, c[0x0][0x380] ;  /* 0x0000e000ff0a7b82 */ /* 0x000e220000000a00 */
[----:B------:R-:W-:Y:S01]  /*06a0*/  IADD3 R9, PT, PT, R5, R4, RZ ;  /* 0x0000000405097210 */ /* 0x000fe20007ffe0ff */
[----:B------:R-:W-:Y:S01]  /*06b0*/  IMAD R15, R4, UR18, R0 ;  /* 0x00000012040f7c24 */ /* 0x000fe2000f8e0200 */
[----:B------:R-:W2:Y:S05]  /*06c0*/  LDCU.64 UR6, c[0x0][0x380] ;  /* 0x00007000ff0677ac */ /* 0x000eaa0008000a00 */
[----:B------:R-:W3:Y:S01]  /*06d0*/  LDC.64 R12, c[0x0][0x388] ;  /* 0x0000e200ff0c7b82 */ /* 0x000ee20000000a00 */
[----:B0-----:R-:W-:-:S06]  /*06e0*/  IMAD.WIDE.U32 R10, R9, 0x4, R10 ;  /* 0x00000004090a7825 */ /* 0x001fcc00078e000a */
[----:B------:R-:W4:Y:S01]  /*06f0*/  LDG.E R10, desc[UR16][R10.64] ;  /* 0x000000100a0a7981 */ /* 0x000f22000c1e1900 */
[----:B---3--:R-:W-:-:S05]  /*0700*/  IMAD.WIDE R12, R15, 0x4, R12 ;  /* 0x000000040f0c7825 */ /* 0x008fca00078e020c */
[----:B------:R-:W4:Y:S01]  /*0710*/  LDG.E R6, desc[UR16][R12.64] ;  /* 0x000000100c067981 */ /* 0x000f22000c1e1900 */
[----:B------:R-:W-:Y:S01]  /*0720*/  IADD3 R9, P0, PT, R5, R4, RZ ;  /* 0x0000000405097210 */ /* 0x000fe20007f1e0ff */
[----:B-1----:R-:W-:-:S03]  /*0730*/  IMAD.U32 R17, RZ, RZ, UR18 ;  /* 0x00000012ff117e24 */ /* 0x002fc6000f8e00ff */
[----:B------:R-:W-:Y:S02]  /*0740*/  IADD3.X R14, PT, PT, RZ, RZ, RZ, P0, !PT ;  /* 0x000000ffff0e7210 */ /* 0x000fe400007fe4ff */
[----:B--2---:R-:W-:-:S04]  /*0750*/  LEA R8, P0, R9, UR6, 0x2 ;  /* 0x0000000609087c11 */ /* 0x004fc8000f8010ff */
[----:B------:R-:W-:Y:S01]  /*0760*/  LEA.HI.X R9, R9, UR7, R14, 0x2, P0 ;  /* 0x0000000709097c11 */ /* 0x000fe200080f140e */
[----:B----45:R-:W-:Y:S01]  /*0770*/  FFMA R15, R10, R6, R7 ;  /* 0x000000060a0f7223 */ /* 0x030fe20000000007 */
[----:B------:R-:W-:-:S04]  /*0780*/  IMAD.WIDE.U32 R6, R17, 0x4, R12 ;  /* 0x0000000411067825 */ /* 0x000fc800078e000c */
[----:B------:R0:W-:Y:S04]  /*0790*/  STG.E desc[UR16][R2.64], R15 ;  /* 0x0000000f02007986 */ /* 0x0001e8000c101910 */
[----:B------:R-:W2:Y:S04]  /*07a0*/  LDG.E R11, desc[UR16][R6.64] ;  /* 0x00000010060b7981 */ /* 0x000ea8000c1e1900 */
[----:B------:R-:W2:Y:S01]  /*07b0*/  LDG.E R10, desc[UR16][R8.64+0x4] ;  /* 0x00000410080a7981 */ /* 0x000ea2000c1e1900 */
[----:B------:R-:W-:Y:S01]  /*07c0*/  MOV R13, UR18 ;  /* 0x00000012000d7c02 */ /* 0x000fe20008000f00 */
[----:B--2---:R-:W-:-:S04]  /*07d0*/  FFMA R17, R10, R11, R15 ;  /* 0x0000000b0a117223 */ /* 0x004fc8000000000f */
[----:B------:R-:W-:Y:S01]  /*07e0*/  IMAD.WIDE.U32 R10, R13, 0x4, R6 ;  /* 0x000000040d0a7825 */ /* 0x000fe200078e0006 */
        /* <DEDUP_REMOVED lines=9> */
[----:B------:R-:W-:Y:S01]  /*0880*/  IADD3 R4, PT, PT, R4, 0x4, RZ ;  /* 0x0000000404047810 */ /* 0x000fe20007ffe0ff */
[----:B--2---:R-:W-:-:S05]  /*0890*/  FFMA R7, R6, R12, R19 ;  /* 0x0000000c06077223 */ /* 0x004fca0000000013 */
[----:B------:R0:W-:Y:S02]  /*08a0*/  STG.E desc[UR16][R2.64], R7 ;  /* 0x0000000702007986 */ /* 0x0001e4000c101910 */
.L_x_5:
[----:B------:R-:W-:-:S13]  /*08b0*/  ISETP.NE.AND P0, PT, RZ, UR4, PT ;  /* 0x00000004ff007c0c */ /* 0x000fda000bf05270 */
[----:B------:R-:W-:Y:S05]  /*08c0*/  @!P0 EXIT ;  /* 0x000000000000894d */ /* 0x000fea0003800000 */
[----:B------:R-:W-:-:S09]  /*08d0*/  UISETP.NE.AND UP0, UPT, UR4, 0x1, UPT ;  /* 0x000000010400788c */ /* 0x000fd2000bf05270 */
[----:B------:R-:W-:Y:S05]  /*08e0*/  BRA.U !UP0, `(.L_x_6) ;  /* 0x0000000108587547 */ /* 0x000fea000b800000 */
[----:B------:R-:W2:Y:S01]  /*08f0*/  LDC.64 R8, c[0x0][0x380] ;  /* 0x0000e000ff087b82 */ /* 0x000ea20000000a00 */
[----:B------:R-:W-:Y:S01]  /*0900*/  IADD3 R11, PT, PT, R5, R4, RZ ;  /* 0x00000004050b7210 */ /* 0x000fe20007ffe0ff */
[----:B0-----:R-:W-:Y:S01]  /*0910*/  IMAD R15, R4, UR18, R0 ;  /* 0x00000012040f7c24 */ /* 0x001fe2000f8e0200 */
[----:B------:R-:W0:Y:S05]  /*0920*/  LDCU.64 UR4, c[0x0][0x380] ;  /* 0x00007000ff0477ac */ /* 0x000e2a0008000a00 */
[----:B------:R-:W3:Y:S01]  /*0930*/  LDC.64 R12, c[0x0][0x388] ;  /* 0x0000e200ff0c7b82 */ /* 0x000ee20000000a00 */
[----:B--2---:R-:W-:-:S06]  /*0940*/  IMAD.WIDE.U32 R10, R11, 0x4, R8 ;  /* 0x000000040b0a7825 */ /* 0x004fcc00078e0008 */
[----:B------:R-:W1:Y:S01]  /*0950*/  LDG.E R10, desc[UR16][R10.64] ;  /* 0x000000100a0a7981 */ /* 0x000e62000c1e1900 */
[----:B---3--:R-:W-:-:S05]  /*0960*/  IMAD.WIDE R12, R15, 0x4, R12 ;  /* 0x000000040f0c7825 */ /* 0x008fca00078e020c */
[----:B------:R-:W1:Y:S01]  /*0970*/  LDG.E R6, desc[UR16][R12.64] ;  /* 0x000000100c067981 */ /* 0x000e62000c1e1900 */
[----:B------:R-:W-:Y:S02]  /*0980*/  IADD3 R9, P0, PT, R5, R4, RZ ;  /* 0x0000000405097210 */ /* 0x000fe40007f1e0ff */
[----:B------:R-:W-:Y:S02]  /*0990*/  MOV R15, UR18 ;  /* 0x00000012000f7c02 */ /* 0x000fe40008000f00 */
[----:B------:R-:W-:Y:S02]  /*09a0*/  IADD3.X R14, PT, PT, RZ, RZ, RZ, P0, !PT ;  /* 0x000000ffff0e7210 */ /* 0x000fe400007fe4ff */
[----:B0-----:R-:W-:-:S04]  /*09b0*/  LEA R8, P0, R9, UR4, 0x2 ;  /* 0x0000000409087c11 */ /* 0x001fc8000f8010ff */
[----:B------:R-:W-:Y:S01]  /*09c0*/  LEA.HI.X R9, R9, UR5, R14, 0x2, P0 ;  /* 0x0000000509097c11 */ /* 0x000fe200080f140e */
[----:B------:R-:W-:-:S04]  /*09d0*/  IMAD.WIDE.U32 R14, R15, 0x4, R12 ;  /* 0x000000040f0e7825 */ /* 0x000fc800078e000c */
[----:B-1---5:R-:W-:-:S05]  /*09e0*/  FFMA R17, R10, R6, R7 ;  /* 0x000000060a117223 */ /* 0x022fca0000000007 */
[----:B------:R2:W-:Y:S04]  /*09f0*/  STG.E desc[UR16][R2.64], R17 ;  /* 0x0000001102007986 */ /* 0x0005e8000c101910 */
[----:B------:R-:W3:Y:S04]  /*0a00*/  LDG.E R14, desc[UR16][R14.64] ;  /* 0x000000100e0e7981 */ /* 0x000ee8000c1e1900 */
[----:B------:R-:W3:Y:S01]  /*0a10*/  LDG.E R8, desc[UR16][R8.64+0x4] ;  /* 0x0000041008087981 */ /* 0x000ee2000c1e1900 */
[----:B------:R-:W-:Y:S01]  /*0a20*/  IADD3 R4, PT, PT, R4, 0x2, RZ ;  /* 0x0000000204047810 */ /* 0x000fe20007ffe0ff */
[----:B---3--:R-:W-:-:S05]  /*0a30*/  FFMA R7, R8, R14, R17 ;  /* 0x0000000e08077223 */ /* 0x008fca0000000011 */
[----:B------:R2:W-:Y:S02]  /*0a40*/  STG.E desc[UR16][R2.64], R7 ;  /* 0x0000000702007986 */ /* 0x0005e4000c101910 */
.L_x_6:
[----:B------:R-:W-:-:S04]  /*0a50*/  ULOP3.LUT UR4, UR18, 0x1, URZ, 0xc0, !UPT ;  /* 0x0000000112047892 */ /* 0x000fc8000f8ec0ff */
[----:B------:R-:W-:-:S06]  /*0a60*/  UISETP.NE.U32.AND UP0, UPT, UR4, 0x1, UPT ;  /* 0x000000010400788c */ /* 0x000fcc000bf05070 */
[----:B------:R-:W-:-:S13]  /*0a70*/  PLOP3.LUT P0, PT, PT, PT, UP0, 0x80, 0x8 ;  /* 0x000000000008781c */ /* 0x000fda0003f0f008 */
[----:B------:R-:W-:Y:S05]  /*0a80*/  @P0 EXIT ;  /* 0x000000000000094d */ /* 0x000fea0003800000 */
[----:B------:R-:W3:Y:S01]  /*0a90*/  LDC.64 R8, c[0x0][0x380] ;  /* 0x0000e000ff087b82 */ /* 0x000ee20000000a00 */
[----:B------:R-:W-:Y:S01]  /*0aa0*/  IADD3 R5, PT, PT, R5, R4, RZ ;  /* 0x0000000405057210 */ /* 0x000fe20007ffe0ff */
[----:B------:R-:W-:-:S06]  /*0ab0*/  IMAD R13, R4, UR18, R0 ;  /* 0x00000012040d7c24 */ /* 0x000fcc000f8e0200 */
[----:B------:R-:W4:Y:S01]  /*0ac0*/  LDC.64 R10, c[0x0][0x388] ;  /* 0x0000e200ff0a7b82 */ /* 0x000f220000000a00 */
[----:B---3--:R-:W-:-:S06]  /*0ad0*/  IMAD.WIDE.U32 R4, R5, 0x4, R8 ;  /* 0x0000000405047825 */ /* 0x008fcc00078e0008 */
[----:B------:R-:W0:Y:S01]  /*0ae0*/  LDG.E R4, desc[UR16][R4.64] ;  /* 0x0000001004047981 */ /* 0x000e22000c1e1900 */
[----:B----4-:R-:W-:-:S06]  /*0af0*/  IMAD.WIDE R8, R13, 0x4, R10 ;  /* 0x000000040d087825 */ /* 0x010fcc00078e020a */
[----:B------:R-:W0:Y:S02]  /*0b00*/  LDG.E R8, desc[UR16][R8.64] ;  /* 0x0000001008087981 */ /* 0x000e24000c1e1900 */
[----:B012--5:R-:W-:-:S05]  /*0b10*/  FFMA R7, R4, R8, R7 ;  /* 0x0000000804077223 */ /* 0x027fca0000000007 */
[----:B------:R-:W-:Y:S01]  /*0b20*/  STG.E desc[UR16][R2.64], R7 ;  /* 0x0000000702007986 */ /* 0x000fe2000c101910 */
[----:B------:R-:W-:Y:S05]  /*0b30*/  EXIT ;  /* 0x000000000000794d */ /* 0x000fea0003800000 */
.L_x_7:
        /* <DEDUP_REMOVED lines=12> */
.L_x_9:


//--------------------- .nv.shared._Z15GPU_shared_MMULPfS_S_i --------------------------
	.section	.nv.shared._Z15GPU_shared_MMULPfS_S_i,"aw",@nobits
	.sectionflags	@""
	.align	4
.nv.shared._Z15GPU_shared_MMULPfS_S_i:
	.zero		9216


//--------------------- .nv.shared.reserved.0     --------------------------
	.section	.nv.shared.reserved.0,"aw",@nobits
	.weak		__nv_reservedSMEM_offset_0_alias
	.size		__nv_reservedSMEM_offset_0_alias, 0, 64
	.other		__nv_reservedSMEM_offset_0_alias,@"STO_CUDA_RESERVED_SHARED STV_DEFAULT"
__nv_reservedSMEM_offset_0_alias:
	.zero		0
	.zero		64


//--------------------- .nv.constant0._Z15GPU_shared_MMULPfS_S_i --------------------------
	.section	.nv.constant0._Z15GPU_shared_MMULPfS_S_i,"a",@progbits
	.sectionflags	@""
	.align	4
.nv.constant0._Z15GPU_shared_MMULPfS_S_i:
	.zero		924


//--------------------- .nv.constant0._Z13GPU_matrixMulPfS_S_i --------------------------
	.section	.nv.constant0._Z13GPU_matrixMulPfS_S_i,"a",@progbits
	.sectionflags	@""
	.align	4
.nv.constant0._Z13GPU_matrixMulPfS_S_i:
	.zero		924


//--------------------- SYMBOLS --------------------------

	.type		.nv.reservedSmem.offset0,@object
	.size		.nv.reservedSmem.offset0,0x4
	.type		.nv.reservedSmem.cap,@object
	.size		.nv.reservedSmem.cap,0x4
